//
// Generated by NVIDIA NVVM Compiler
//
// Compiler Build ID: CL-36424714
// Cuda compilation tools, release 13.0, V13.0.88
// Based on NVVM 20.0.0
//

.version 9.0
.target sm_100
.address_size 64

	// .globl	_Z9cuda_trmmiiPfS_S_

.visible .entry _Z9cuda_trmmiiPfS_S_(
	.param .u32 _Z9cuda_trmmiiPfS_S__param_0,
	.param .u32 _Z9cuda_trmmiiPfS_S__param_1,
	.param .u64 .ptr .align 1 _Z9cuda_trmmiiPfS_S__param_2,
	.param .u64 .ptr .align 1 _Z9cuda_trmmiiPfS_S__param_3,
	.param .u64 .ptr .align 1 _Z9cuda_trmmiiPfS_S__param_4
)
{
	.reg .pred 	%p<11>;
	.reg .b32 	%r<38>;
	.reg .b32 	%f<23>;
	.reg .b64 	%rd<34>;

	ld.param.u32 	%r19, [_Z9cuda_trmmiiPfS_S__param_0];
	ld.param.u32 	%r20, [_Z9cuda_trmmiiPfS_S__param_1];
	ld.param.u64 	%rd14, [_Z9cuda_trmmiiPfS_S__param_2];
	ld.param.u64 	%rd13, [_Z9cuda_trmmiiPfS_S__param_3];
	ld.param.u64 	%rd15, [_Z9cuda_trmmiiPfS_S__param_4];
	cvta.to.global.u64 	%rd1, %rd15;
	cvta.to.global.u64 	%rd2, %rd14;
	mov.u32 	%r1, %ntid.x;
	mov.u32 	%r21, %ctaid.x;
	mov.u32 	%r22, %tid.x;
	mad.lo.s32 	%r34, %r1, %r21, %r22;
	setp.ge.s32 	%p1, %r34, %r20;
	@%p1 bra 	$L__BB0_7;
	setp.lt.s32 	%p2, %r19, 1;
	mov.u32 	%r23, %nctaid.x;
	mul.lo.s32 	%r3, %r1, %r23;
	@%p2 bra 	$L__BB0_7;
	add.s32 	%r4, %r34, -1;
	cvta.to.global.u64 	%rd3, %rd13;
	mov.b32 	%r33, 0;
$L__BB0_3:
	mad.lo.s32 	%r7, %r3, %r33, %r4;
	mul.lo.s32 	%r26, %r34, %r19;
	and.b32  	%r8, %r34, 3;
	and.b32  	%r9, %r34, 2147483644;
	neg.s32 	%r10, %r9;
	cvt.u64.u32 	%rd4, %r26;
	mov.b32 	%r35, 0;
	shl.b64 	%rd18, %rd4, 2;
	add.s64 	%rd19, %rd1, %rd18;
	add.s64 	%rd9, %rd19, 8;
$L__BB0_4:
	cvt.u32.u64 	%r27, %rd4;
	setp.gt.s32 	%p3, %r34, 0;
	add.s32 	%r28, %r35, %r27;
	mul.wide.s32 	%rd16, %r28, 4;
	add.s64 	%rd17, %rd3, %rd16;
	ld.global.f32 	%f1, [%rd17];
	@%p3 bra 	$L__BB0_8;
$L__BB0_5:
	add.s32 	%r35, %r35, 1;
	setp.eq.s32 	%p9, %r35, %r19;
	@%p9 bra 	$L__BB0_6;
	bra.uni 	$L__BB0_4;
$L__BB0_6:
	add.s32 	%r34, %r34, %r3;
	setp.lt.s32 	%p10, %r34, %r20;
	add.s32 	%r33, %r33, 1;
	@%p10 bra 	$L__BB0_3;
$L__BB0_7:
	ret;
$L__BB0_8:
	setp.lt.u32 	%p4, %r7, 3;
	mul.lo.s32 	%r15, %r35, %r19;
	mov.b32 	%r37, 0;
	@%p4 bra 	$L__BB0_11;
	mul.wide.u32 	%rd20, %r15, 4;
	add.s64 	%rd21, %rd2, %rd20;
	add.s64 	%rd33, %rd21, 8;
	mov.u64 	%rd32, %rd9;
	mov.u32 	%r36, %r10;
$L__BB0_10:
	ld.global.f32 	%f2, [%rd33+-8];
	ld.global.f32 	%f3, [%rd32+-8];
	fma.rn.f32 	%f4, %f1, %f2, %f3;
	st.global.f32 	[%rd32+-8], %f4;
	ld.global.f32 	%f5, [%rd33+-4];
	ld.global.f32 	%f6, [%rd32+-4];
	fma.rn.f32 	%f7, %f1, %f5, %f6;
	st.global.f32 	[%rd32+-4], %f7;
	ld.global.f32 	%f8, [%rd33];
	ld.global.f32 	%f9, [%rd32];
	fma.rn.f32 	%f10, %f1, %f8, %f9;
	st.global.f32 	[%rd32], %f10;
	ld.global.f32 	%f11, [%rd33+4];
	ld.global.f32 	%f12, [%rd32+4];
	fma.rn.f32 	%f13, %f1, %f11, %f12;
	st.global.f32 	[%rd32+4], %f13;
	add.s32 	%r36, %r36, 4;
	add.s64 	%rd33, %rd33, 16;
	add.s64 	%rd32, %rd32, 16;
	setp.eq.s32 	%p5, %r36, 0;
	mov.u32 	%r37, %r9;
	@%p5 bra 	$L__BB0_11;
	bra.uni 	$L__BB0_10;
$L__BB0_11:
	setp.eq.s32 	%p6, %r8, 0;
	@%p6 bra 	$L__BB0_5;
	setp.eq.s32 	%p7, %r8, 1;
	add.s32 	%r31, %r37, %r15;
	mul.wide.u32 	%rd22, %r31, 4;
	add.s64 	%rd23, %rd2, %rd22;
	ld.global.f32 	%f14, [%rd23];
	add.s32 	%r32, %r37, %r27;
	mul.wide.u32 	%rd24, %r32, 4;
	add.s64 	%rd25, %rd1, %rd24;
	ld.global.f32 	%f15, [%rd25];
	fma.rn.f32 	%f16, %f1, %f14, %f15;
	st.global.f32 	[%rd25], %f16;
	@%p7 bra 	$L__BB0_5;
	setp.eq.s32 	%p8, %r8, 2;
	cvt.u64.u32 	%rd26, %r15;
	cvt.u64.u32 	%rd27, %r37;
	add.s64 	%rd28, %rd27, %rd26;
	shl.b64 	%rd29, %rd28, 2;
	add.s64 	%rd11, %rd2, %rd29;
	ld.global.f32 	%f17, [%rd11+4];
	add.s64 	%rd30, %rd27, %rd4;
	shl.b64 	%rd31, %rd30, 2;
	add.s64 	%rd12, %rd1, %rd31;
	ld.global.f32 	%f18, [%rd12+4];
	fma.rn.f32 	%f19, %f1, %f17, %f18;
	st.global.f32 	[%rd12+4], %f19;
	@%p8 bra 	$L__BB0_5;
	ld.global.f32 	%f20, [%rd11+8];
	ld.global.f32 	%f21, [%rd12+8];
	fma.rn.f32 	%f22, %f1, %f20, %f21;
	st.global.f32 	[%rd12+8], %f22;
	bra.uni 	$L__BB0_5;

}


// ===== COMPILED SASS (sm_100) =====

	.target	sm_100

	.elftype	@"ET_EXEC"


//--------------------- .note.nv.tkinfo           --------------------------
	.section	.note.nv.tkinfo,"",@"SHT_NOTE"
	.sectionflags	@"SHF_NOTE_NV_TKINFO"
	.tkinfo
        /*0018*/ 	.word	0x00000002
        /*0030*/ 	.string	""
        /*0030*/ 	.string	"ptxas"
        /*0030*/ 	.string	"Cuda compilation tools, release 13.0, V13.0.88"
        /*0030*/ 	.string	"Build cuda_13.0.r13.0/compiler.36424714_0"
        /*0030*/ 	.string	"-arch sm_100 -m 64 "



//--------------------- .note.nv.cuinfo           --------------------------
	.section	.note.nv.cuinfo,"",@"SHT_NOTE"
	.sectionflags	@"SHF_NOTE_NV_CUINFO"
        /*0018*/ 	.short	0x0002
        /*001a*/ 	.short	0x0064
        /*001c*/ 	.short	0x0082
	.zero		2


//--------------------- .nv.info                  --------------------------
	.section	.nv.info,"",@"SHT_CUDA_INFO"
	.align	4


	//----- nvinfo : EIATTR_REGCOUNT
	.align		4
        /*0000*/ 	.byte	0x04, 0x2f
        /*0002*/ 	.short	(.L_1 - .L_0)
	.align		4
.L_0:
        /*0004*/ 	.word	index@(_Z9cuda_trmmiiPfS_S_)
        /*0008*/ 	.word	0x0000001e


	//----- nvinfo : EIATTR_FRAME_SIZE
	.align		4
.L_1:
        /*000c*/ 	.byte	0x04, 0x11
        /*000e*/ 	.short	(.L_3 - .L_2)
	.align		4
.L_2:
        /*0010*/ 	.word	index@(_Z9cuda_trmmiiPfS_S_)
        /*0014*/ 	.word	0x00000000


	//----- nvinfo : EIATTR_MIN_STACK_SIZE
	.align		4
.L_3:
        /*0018*/ 	.byte	0x04, 0x12
        /*001a*/ 	.short	(.L_5 - .L_4)
	.align		4
.L_4:
        /*001c*/ 	.word	index@(_Z9cuda_trmmiiPfS_S_)
        /*0020*/ 	.word	0x00000000
.L_5:


//--------------------- .nv.compat                --------------------------
	.section	.nv.compat,"",@"SHT_CUDA_COMPAT_INFO"
	.align	4
        /*0000*/ 	.byte	0x02, 0x09, 0x00, 0x00, 0x02, 0x02, 0x01, 0x00, 0x02, 0x05, 0x05, 0x00, 0x03, 0x07, 0x01, 0x01
        /*0010*/ 	.byte	0x02, 0x03, 0x00, 0x00, 0x02, 0x06, 0x01, 0x00, 0x04, 0x0b, 0x08, 0x00, 0x09, 0x00, 0x00, 0x00
        /*0020*/ 	.byte	0x00, 0x00, 0x00, 0x00


//--------------------- .nv.info._Z9cuda_trmmiiPfS_S_ --------------------------
	.section	.nv.info._Z9cuda_trmmiiPfS_S_,"",@"SHT_CUDA_INFO"
	.sectionflags	@""
	.align	4


	//----- nvinfo : EIATTR_CUDA_API_VERSION
	.align		4
        /*0000*/ 	.byte	0x04, 0x37
        /*0002*/ 	.short	(.L_7 - .L_6)
.L_6:
        /*0004*/ 	.word	0x00000082


	//----- nvinfo : EIATTR_KPARAM_INFO
	.align		4
.L_7:
        /*0008*/ 	.byte	0x04, 0x17
        /*000a*/ 	.short	(.L_9 - .L_8)
.L_8:
        /*000c*/ 	.word	0x00000000
        /*0010*/ 	.short	0x0004
        /*0012*/ 	.short	0x0018
        /*0014*/ 	.byte	0x00, 0xf5, 0x21, 0x00


	//----- nvinfo : EIATTR_KPARAM_INFO
	.align		4
.L_9:
        /*0018*/ 	.byte	0x04, 0x17
        /*001a*/ 	.short	(.L_11 - .L_10)
.L_10:
        /*001c*/ 	.word	0x00000000
        /*0020*/ 	.short	0x0003
        /*0022*/ 	.short	0x0010
        /*0024*/ 	.byte	0x00, 0xf5, 0x21, 0x00


	//----- nvinfo : EIATTR_KPARAM_INFO
	.align		4
.L_11:
        /*0028*/ 	.byte	0x04, 0x17
        /*002a*/ 	.short	(.L_13 - .L_12)
.L_12:
        /*002c*/ 	.word	0x00000000
        /*0030*/ 	.short	0x0002
        /*0032*/ 	.short	0x0008
        /*0034*/ 	.byte	0x00, 0xf5, 0x21, 0x00


	//----- nvinfo : EIATTR_KPARAM_INFO
	.align		4
.L_13:
        /*0038*/ 	.byte	0x04, 0x17
        /*003a*/ 	.short	(.L_15 - .L_14)
.L_14:
        /*003c*/ 	.word	0x00000000
        /*0040*/ 	.short	0x0001
        /*0042*/ 	.short	0x0004
        /*0044*/ 	.byte	0x00, 0xf0, 0x11, 0x00


	//----- nvinfo : EIATTR_KPARAM_INFO
	.align		4
.L_15:
        /*0048*/ 	.byte	0x04, 0x17
        /*004a*/ 	.short	(.L_17 - .L_16)
.L_16:
        /*004c*/ 	.word	0x00000000
        /*0050*/ 	.short	0x0000
        /*0052*/ 	.short	0x0000
        /*0054*/ 	.byte	0x00, 0xf0, 0x11, 0x00


	//----- nvinfo : EIATTR_SPARSE_MMA_MASK
	.align		4
.L_17:
        /*0058*/ 	.byte	0x03, 0x50
        /*005a*/ 	.short	0x0000


	//----- nvinfo : EIATTR_MAXREG_COUNT
	.align		4
        /*005c*/ 	.byte	0x03, 0x1b
        /*005e*/ 	.short	0x00ff


	//----- nvinfo : EIATTR_MERCURY_ISA_VERSION
	.align		4
        /*0060*/ 	.byte	0x03, 0x5f
        /*0062*/ 	.short	0x0101


	//----- nvinfo : EIATTR_VRC_CTA_INIT_COUNT
	.align		4
        /*0064*/ 	.byte	0x02, 0x4a
	.zero		1
	.zero		1


	//----- nvinfo : EIATTR_EXIT_INSTR_OFFSETS
	.align		4
        /*0068*/ 	.byte	0x04, 0x1c
        /*006a*/ 	.short	(.L_19 - .L_18)


	//   ....[0]....
.L_18:
        /*006c*/ 	.word	0x00000070


	//   ....[1]....
        /*0070*/ 	.word	0x000000c0


	//   ....[2]....
        /*0074*/ 	.word	0x00001080


	//----- nvinfo : EIATTR_CRS_STACK_SIZE
	.align		4
.L_19:
        /*0078*/ 	.byte	0x04, 0x1e
        /*007a*/ 	.short	(.L_21 - .L_20)
.L_20:
        /*007c*/ 	.word	0x00000000


	//----- nvinfo : EIATTR_CBANK_PARAM_SIZE
	.align		4
.L_21:
        /*0080*/ 	.byte	0x03, 0x19
        /*0082*/ 	.short	0x0020


	//----- nvinfo : EIATTR_PARAM_CBANK
	.align		4
        /*0084*/ 	.byte	0x04, 0x0a
        /*0086*/ 	.short	(.L_23 - .L_22)
	.align		4
.L_22:
        /*0088*/ 	.word	index@(.nv.constant0._Z9cuda_trmmiiPfS_S_)
        /*008c*/ 	.short	0x0380
        /*008e*/ 	.short	0x0020


	//----- nvinfo : EIATTR_SW_WAR
	.align		4
.L_23:
        /*0090*/ 	.byte	0x04, 0x36
        /*0092*/ 	.short	(.L_25 - .L_24)
.L_24:
        /*0094*/ 	.word	0x00000008
.L_25:


//--------------------- .nv.callgraph             --------------------------
	.section	.nv.callgraph,"",@"SHT_CUDA_CALLGRAPH"
	.align	4
	.sectionentsize	8
	.align		4
        /*0000*/ 	.word	0x00000000
	.align		4
        /*0004*/ 	.word	0xffffffff
	.align		4
        /*0008*/ 	.word	0x00000000
	.align		4
        /*000c*/ 	.word	0xfffffffe
	.align		4
        /*0010*/ 	.word	0x00000000
	.align		4
        /*0014*/ 	.word	0xfffffffd
	.align		4
        /*0018*/ 	.word	0x00000000
	.align		4
        /*001c*/ 	.word	0xfffffffc


//--------------------- .text._Z9cuda_trmmiiPfS_S_ --------------------------
	.section	.text._Z9cuda_trmmiiPfS_S_,"ax",@progbits
	.align	128
        .global         _Z9cuda_trmmiiPfS_S_
        .type           _Z9cuda_trmmiiPfS_S_,@function
        .size           _Z9cuda_trmmiiPfS_S_,(.L_x_17 - _Z9cuda_trmmiiPfS_S_)
        .other          _Z9cuda_trmmiiPfS_S_,@"STO_CUDA_ENTRY STV_DEFAULT"
_Z9cuda_trmmiiPfS_S_:
.text._Z9cuda_trmmiiPfS_S_:
[----:B------:R-:W-:Y:S01]  /*0000*/  LDC R1, c[0x0][0x37c] ;  /* 0x0000df00ff017b82 */ /* 0x000fe20000000800 */
[----:B------:R-:W0:Y:S01]  /*0010*/  S2R R12, SR_CTAID.X ;  /* 0x00000000000c7919 */ /* 0x000e220000002500 */
[----:B------:R-:W0:Y:S01]  /*0020*/  LDCU UR5, c[0x0][0x360] ;  /* 0x00006c00ff0577ac */ /* 0x000e220008000800 */
[----:B------:R-:W0:Y:S01]  /*0030*/  S2R R3, SR_TID.X ;  /* 0x0000000000037919 */ /* 0x000e220000002100 */
[----:B------:R-:W1:Y:S01]  /*0040*/  LDCU UR4, c[0x0][0x384] ;  /* 0x00007080ff0477ac */ /* 0x000e620008000800 */
[----:B0-----:R-:W-:-:S05]  /*0050*/  IMAD R12, R12, UR5, R3 ;  /* 0x000000050c0c7c24 */ /* 0x001fca000f8e0203 */
[----:B-1----:R-:W-:-:S13]  /*0060*/  ISETP.GE.AND P0, PT, R12, UR4, PT ;  /* 0x000000040c007c0c */ /* 0x002fda000bf06270 */
[----:B------:R-:W-:Y:S05]  /*0070*/  @P0 EXIT ;  /* 0x000000000000094d */ /* 0x000fea0003800000 */
[----:B------:R-:W0:Y:S01]  /*0080*/  LDC R0, c[0x0][0x380] ;  /* 0x0000e000ff007b82 */ /* 0x000e220000000800 */
[----:B------:R-:W1:Y:S02]  /*0090*/  LDCU UR4, c[0x0][0x370] ;  /* 0x00006e00ff0477ac */ /* 0x000e640008000800 */
[----:B-1----:R-:W-:Y:S01]  /*00a0*/  UIMAD UR4, UR5, UR4, URZ ;  /* 0x00000004050472a4 */ /* 0x002fe2000f8e02ff */
[----:B0-----:R-:W-:-:S13]  /*00b0*/  ISETP.GE.AND P0, PT, R0, 0x1, PT ;  /* 0x000000010000780c */ /* 0x001fda0003f06270 */
[----:B------:R-:W-:Y:S05]  /*00c0*/  @!P0 EXIT ;  /* 0x000000000000894d */ /* 0x000fea0003800000 */
[----:B------:R-:W-:Y:S02]  /*00d0*/  HFMA2 R15, -RZ, RZ, 0, 0 ;  /* 0x00000000ff0f7431 */ /* 0x000fe400000001ff */
[----:B------:R-:W-:Y:S01]  /*00e0*/  VIADD R10, R12, 0xffffffff ;  /* 0xffffffff0c0a7836 */ /* 0x000fe20000000000 */
[----:B------:R-:W0:Y:S06]  /*00f0*/  LDCU.64 UR6, c[0x0][0x358] ;  /* 0x00006b00ff0677ac */ /* 0x000e2c0008000a00 */
.L_x_15:
[----:B-1----:R-:W1:Y:S01]  /*0100*/  LDCU UR5, c[0x0][0x380] ;  /* 0x00007000ff0577ac */ /* 0x002e620008000800 */
[----:B-----5:R-:W-:Y:S01]  /*0110*/  IMAD R0, R15, UR4, R10 ;  /* 0x000000040f007c24 */ /* 0x020fe2000f8e020a */
[C---:B------:R-:W-:Y:S01]  /*0120*/  LOP3.LUT R9, R12.reuse, 0x7ffffffc, RZ, 0xc0, !PT ;  /* 0x7ffffffc0c097812 */ /* 0x040fe200078ec0ff */
[----:B--2---:R-:W2:Y:S01]  /*0130*/  LDCU.64 UR8, c[0x0][0x398] ;  /* 0x00007300ff0877ac */ /* 0x004ea20008000a00 */
[----:B------:R-:W-:Y:S02]  /*0140*/  LOP3.LUT R18, R12, 0x3, RZ, 0xc0, !PT ;  /* 0x000000030c127812 */ /* 0x000fe400078ec0ff */
[----:B------:R-:W-:Y:S01]  /*0150*/  ISETP.GE.U32.AND P1, PT, R0, 0x3, PT ;  /* 0x000000030000780c */ /* 0x000fe20003f26070 */
[----:B------:R-:W-:Y:S01]  /*0160*/  IMAD.MOV R7, RZ, RZ, -R9 ;  /* 0x000000ffff077224 */ /* 0x000fe200078e0a09 */
[----:B------:R-:W-:Y:S01]  /*0170*/  MOV R8, RZ ;  /* 0x000000ff00087202 */ /* 0x000fe20000000f00 */
[----:B-1----:R-:W-:-:S05]  /*0180*/  IMAD R13, R12, UR5, RZ ;  /* 0x000000050c0d7c24 */ /* 0x002fca000f8e02ff */
[----:B--2---:R-:W-:-:S04]  /*0190*/  LEA R11, P0, R13, UR8, 0x2 ;  /* 0x000000080d0b7c11 */ /* 0x004fc8000f8010ff */
[----:B------:R-:W-:Y:S02]  /*01a0*/  IADD3 R11, P2, PT, R11, 0x8, RZ ;  /* 0x000000080b0b7810 */ /* 0x000fe40007f5e0ff */
[----:B------:R-:W-:-:S04]  /*01b0*/  LEA.HI.X R6, R13, UR9, RZ, 0x2, P0 ;  /* 0x000000090d067c11 */ /* 0x000fc800080f14ff */
[----:B---3--:R-:W-:-:S07]  /*01c0*/  IADD3.X R6, PT, PT, RZ, R6, RZ, P2, !PT ;  /* 0x00000006ff067210 */ /* 0x008fce00017fe4ff */
.L_x_14:
[----:B-1----:R-:W1:Y:S01]  /*01d0*/  LDC.64 R2, c[0x0][0x390] ;  /* 0x0000e400ff027b82 */ /* 0x002e620000000a00 */
[----:B------:R-:W-:Y:S01]  /*01e0*/  ISETP.GT.AND P0, PT, R12, RZ, PT ;  /* 0x000000ff0c00720c */ /* 0x000fe20003f04270 */
[----:B--23--:R-:W-:Y:S01]  /*01f0*/  IMAD.IADD R5, R13, 0x1, R8 ;  /* 0x000000010d057824 */ /* 0x00cfe200078e0208 */
[----:B------:R-:W-:Y:S03]  /*0200*/  BSSY.RECONVERGENT B2, `(.L_x_0) ;  /* 0x00000de000027945 */ /* 0x000fe60003800200 */
[----:B-1----:R-:W-:-:S08]  /*0210*/  IMAD.WIDE R2, R5, 0x4, R2 ;  /* 0x0000000405027825 */ /* 0x002fd000078e0202 */
[----:B-----5:R-:W-:Y:S05]  /*0220*/  @!P0 BRA `(.L_x_1) ;  /* 0x0000000c006c8947 */ /* 0x020fea0003800000 */
[----:B0-----:R0:W5:Y:S01]  /*0230*/  LDG.E R0, desc[UR6][R2.64] ;  /* 0x0000000602007981 */ /* 0x001162000c1e1900 */
[----:B------:R-:W1:Y:S01]  /*0240*/  LDCU UR5, c[0x0][0x380] ;  /* 0x00007000ff0577ac */ /* 0x000e620008000800 */
[----:B------:R-:W-:Y:S01]  /*0250*/  BSSY.RECONVERGENT B1, `(.L_x_2) ;  /* 0x00000b6000017945 */ /* 0x000fe20003800200 */
[----:B------:R-:W-:Y:S01]  /*0260*/  MOV R14, RZ ;  /* 0x000000ff000e7202 */ /* 0x000fe20000000f00 */
[----:B-1----:R-:W-:Y:S02]  /*0270*/  IMAD R17, R8, UR5, RZ ;  /* 0x0000000508117c24 */ /* 0x002fe4000f8e02ff */
[----:B0-----:R-:W-:Y:S05]  /*0280*/  @!P1 BRA `(.L_x_3) ;  /* 0x0000000800c89947 */ /* 0x001fea0003800000 */
[----:B------:R-:W0:Y:S01]  /*0290*/  LDC.64 R2, c[0x0][0x388] ;  /* 0x0000e200ff027b82 */ /* 0x000e220000000a00 */
[----:B------:R-:W-:Y:S01]  /*02a0*/  IMAD.MOV R4, RZ, RZ, -R9 ;  /* 0x000000ffff047224 */ /* 0x000fe200078e0a09 */
[----:B------:R-:W-:Y:S01]  /*02b0*/  BSSY.RELIABLE B0, `(.L_x_4) ;  /* 0x0000091000007945 */ /* 0x000fe20003800100 */
[----:B------:R-:W-:Y:S02]  /*02c0*/  IMAD.MOV.U32 R16, RZ, RZ, R7 ;  /* 0x000000ffff107224 */ /* 0x000fe400078e0007 */
[----:B------:R-:W-:Y:S01]  /*02d0*/  IMAD.MOV.U32 R5, RZ, RZ, R6 ;  /* 0x000000ffff057224 */ /* 0x000fe200078e0006 */
[----:B------:R-:W-:Y:S02]  /*02e0*/  ISETP.GE.AND P0, PT, R4, RZ, PT ;  /* 0x000000ff0400720c */ /* 0x000fe40003f06270 */
[----:B------:R-:W-:Y:S01]  /*02f0*/  MOV R4, R11 ;  /* 0x0000000b00047202 */ /* 0x000fe20000000f00 */
[----:B0-----:R-:W-:-:S03]  /*0300*/  IMAD.WIDE.U32 R2, R17, 0x4, R2 ;  /* 0x0000000411027825 */ /* 0x001fc600078e0002 */
[----:B------:R-:W-:-:S04]  /*0310*/  IADD3 R2, P2, PT, R2, 0x8, RZ ;  /* 0x0000000802027810 */ /* 0x000fc80007f5e0ff */
[----:B------:R-:W-:-:S03]  /*0320*/  IADD3.X R3, PT, PT, RZ, R3, RZ, P2, !PT ;  /* 0x00000003ff037210 */ /* 0x000fc600017fe4ff */
[----:B------:R-:W-:Y:S06]  /*0330*/  @P0 BRA `(.L_x_5) ;  /* 0x0000000800200947 */ /* 0x000fec0003800000 */
[----:B------:R-:W-:Y:S01]  /*0340*/  IADD3 R19, PT, PT, -R16, RZ, RZ ;  /* 0x000000ff10137210 */ /* 0x000fe20007ffe1ff */
[----:B------:R-:W-:Y:S01]  /*0350*/  BSSY.RECONVERGENT B3, `(.L_x_6) ;  /* 0x0000053000037945 */ /* 0x000fe20003800200 */
[----:B------:R-:W-:Y:S02]  /*0360*/  PLOP3.LUT P0, PT, PT, PT, PT, 0x80, 0x8 ;  /* 0x000000000008781c */ /* 0x000fe40003f0f070 */
[----:B------:R-:W-:-:S13]  /*0370*/  ISETP.GT.AND P2, PT, R19, 0xc, PT ;  /* 0x0000000c1300780c */ /* 0x000fda0003f44270 */
[----:B------:R-:W-:Y:S05]  /*0380*/  @!P2 BRA `(.L_x_7) ;  /* 0x00000004003ca947 */ /* 0x000fea0003800000 */
[----:B------:R-:W-:Y:S01]  /*0390*/  BSSY.RECONVERGENT B4, `(.L_x_8) ;  /* 0x000004d000047945 */ /* 0x000fe20003800200 */
[----:B------:R-:W-:-:S13]  /*03a0*/  PLOP3.LUT P0, PT, PT, PT, PT, 0x8, 0x80 ;  /* 0x000000000080781c */ /* 0x000fda0003f0e170 */
.L_x_9:
[----:B------:R-:W2:Y:S04]  /*03b0*/  LDG.E R19, desc[UR6][R2.64+-0x8] ;  /* 0xfffff80602137981 */ /* 0x000ea8000c1e1900 */
[----:B------:R-:W2:Y:S04]  /*03c0*/  LDG.E R21, desc[UR6][R4.64+-0x8] ;  /* 0xfffff80604157981 */ /* 0x000ea8000c1e1900 */
[----:B------:R-:W3:Y:S04]  /*03d0*/  LDG.E R23, desc[UR6][R4.64+-0x4] ;  /* 0xfffffc0604177981 */ /* 0x000ee8000c1e1900 */
[----:B------:R-:W4:Y:S04]  /*03e0*/  LDG.E R25, desc[UR6][R4.64] ;  /* 0x0000000604197981 */ /* 0x000f28000c1e1900 */
[----:B------:R-:W4:Y:S01]  /*03f0*/  LDG.E R27, desc[UR6][R4.64+0x4] ;  /* 0x00000406041b7981 */ /* 0x000f22000c1e1900 */
[----:B--2--5:R-:W-:-:S05]  /*0400*/  FFMA R19, R0, R19, R21 ;  /* 0x0000001300137223 */ /* 0x024fca0000000015 */
[----:B------:R0:W-:Y:S04]  /*0410*/  STG.E desc[UR6][R4.64+-0x8], R19 ;  /* 0xfffff81304007986 */ /* 0x0001e8000c101906 */
[----:B------:R-:W3:Y:S02]  /*0420*/  LDG.E R21, desc[UR6][R2.64+-0x4] ;  /* 0xfffffc0602157981 */ /* 0x000ee4000c1e1900 */
[----:B---3--:R-:W-:-:S05]  /*0430*/  FFMA R21, R0, R21, R23 ;  /* 0x0000001500157223 */ /* 0x008fca0000000017 */
[----:B------:R1:W-:Y:S04]  /*0440*/  STG.E desc[UR6][R4.64+-0x4], R21 ;  /* 0xfffffc1504007986 */ /* 0x0003e8000c101906 */
[----:B------:R-:W4:Y:S02]  /*0450*/  LDG.E R23, desc[UR6][R2.64] ;  /* 0x0000000602177981 */ /* 0x000f24000c1e1900 */
[----:B----4-:R-:W-:-:S05]  /*0460*/  FFMA R23, R0, R23, R25 ;  /* 0x0000001700177223 */ /* 0x010fca0000000019 */
[----:B------:R2:W-:Y:S04]  /*0470*/  STG.E desc[UR6][R4.64], R23 ;  /* 0x0000001704007986 */ /* 0x0005e8000c101906 */
[----:B------:R-:W3:Y:S02]  /*0480*/  LDG.E R25, desc[UR6][R2.64+0x4] ;  /* 0x0000040602197981 */ /* 0x000ee4000c1e1900 */
[C---:B---3--:R-:W-:Y:S02]  /*0490*/  FFMA R25, R0.reuse, R25, R27 ;  /* 0x0000001900197223 */ /* 0x048fe4000000001b */
[----:B------:R-:W3:Y:S04]  /*04a0*/  LDG.E R27, desc[UR6][R4.64+0x8] ;  /* 0x00000806041b7981 */ /* 0x000ee8000c1e1900 */
[----:B------:R4:W-:Y:S04]  /*04b0*/  STG.E desc[UR6][R4.64+0x4], R25 ;  /* 0x0000041904007986 */ /* 0x0009e8000c101906 */
[----:B0-----:R-:W3:Y:S02]  /*04c0*/  LDG.E R19, desc[UR6][R2.64+0x8] ;  /* 0x0000080602137981 */ /* 0x001ee4000c1e1900 */
[----:B---3--:R-:W-:-:S02]  /*04d0*/  FFMA R19, R0, R19, R27 ;  /* 0x0000001300137223 */ /* 0x008fc4000000001b */
[----:B------:R-:W3:Y:S04]  /*04e0*/  LDG.E R27, desc[UR6][R4.64+0xc] ;  /* 0x00000c06041b7981 */ /* 0x000ee8000c1e1900 */
[----:B------:R0:W-:Y:S04]  /*04f0*/  STG.E desc[UR6][R4.64+0x8], R19 ;  /* 0x0000081304007986 */ /* 0x0001e8000c101906 */
[----:B-1----:R-:W3:Y:S02]  /*0500*/  LDG.E R21, desc[UR6][R2.64+0xc] ;  /* 0x00000c0602157981 */ /* 0x002ee4000c1e1900 */
[----:B---3--:R-:W-:-:S02]  /*0510*/  FFMA R21, R0, R21, R27 ;  /* 0x0000001500157223 */ /* 0x008fc4000000001b */
[----:B------:R-:W3:Y:S04]  /*0520*/  LDG.E R27, desc[UR6][R4.64+0x10] ;  /* 0x00001006041b7981 */ /* 0x000ee8000c1e1900 */
[----:B------:R1:W-:Y:S04]  /*0530*/  STG.E desc[UR6][R4.64+0xc], R21 ;  /* 0x00000c1504007986 */ /* 0x0003e8000c101906 */
[----:B--2---:R-:W3:Y:S02]  /*0540*/  LDG.E R23, desc[UR6][R2.64+0x10] ;  /* 0x0000100602177981 */ /* 0x004ee4000c1e1900 */
[----:B---3--:R-:W-:-:S02]  /*0550*/  FFMA R23, R0, R23, R27 ;  /* 0x0000001700177223 */ /* 0x008fc4000000001b */
[----:B------:R-:W2:Y:S04]  /*0560*/  LDG.E R27, desc[UR6][R4.64+0x14] ;  /* 0x00001406041b7981 */ /* 0x000ea8000c1e1900 */
[----:B------:R3:W-:Y:S04]  /*0570*/  STG.E desc[UR6][R4.64+0x10], R23 ;  /* 0x0000101704007986 */ /* 0x0007e8000c101906 */
[----:B----4-:R-:W2:Y:S02]  /*0580*/  LDG.E R25, desc[UR6][R2.64+0x14] ;  /* 0x0000140602197981 */ /* 0x010ea4000c1e1900 */
[----:B--2---:R-:W-:-:S02]  /*0590*/  FFMA R25, R0, R25, R27 ;  /* 0x0000001900197223 */ /* 0x004fc4000000001b */
[----:B------:R-:W2:Y:S04]  /*05a0*/  LDG.E R27, desc[UR6][R4.64+0x18] ;  /* 0x00001806041b7981 */ /* 0x000ea8000c1e1900 */
[----:B------:R4:W-:Y:S04]  /*05b0*/  STG.E desc[UR6][R4.64+0x14], R25 ;  /* 0x0000141904007986 */ /* 0x0009e8000c101906 */
[----:B0-----:R-:W2:Y:S02]  /*05c0*/  LDG.E R19, desc[UR6][R2.64+0x18] ;  /* 0x0000180602137981 */ /* 0x001ea4000c1e1900 */
[----:B--2---:R-:W-:-:S02]  /*05d0*/  FFMA R19, R0, R19, R27 ;  /* 0x0000001300137223 */ /* 0x004fc4000000001b */
[----:B------:R-:W2:Y:S04]  /*05e0*/  LDG.E R27, desc[UR6][R4.64+0x1c] ;  /* 0x00001c06041b7981 */ /* 0x000ea8000c1e1900 */
[----:B------:R0:W-:Y:S04]  /*05f0*/  STG.E desc[UR6][R4.64+0x18], R19 ;  /* 0x0000181304007986 */ /* 0x0001e8000c101906 */
[----:B-1----:R-:W2:Y:S02]  /*0600*/  LDG.E R21, desc[UR6][R2.64+0x1c] ;  /* 0x00001c0602157981 */ /* 0x002ea4000c1e1900 */
[----:B--2---:R-:W-:-:S02]  /*0610*/  FFMA R21, R0, R21, R27 ;  /* 0x0000001500157223 */ /* 0x004fc4000000001b */
[----:B------:R-:W2:Y:S04]  /*0620*/  LDG.E R27, desc[UR6][R4.64+0x20] ;  /* 0x00002006041b7981 */ /* 0x000ea8000c1e1900 */
[----:B------:R1:W-:Y:S04]  /*0630*/  STG.E desc[UR6][R4.64+0x1c], R21 ;  /* 0x00001c1504007986 */ /* 0x0003e8000c101906 */
[----:B---3--:R-:W2:Y:S02]  /*0640*/  LDG.E R23, desc[UR6][R2.64+0x20] ;  /* 0x0000200602177981 */ /* 0x008ea4000c1e1900 */
[----:B--2---:R-:W-:-:S02]  /*0650*/  FFMA R23, R0, R23, R27 ;  /* 0x0000001700177223 */ /* 0x004fc4000000001b */
        /* <DEDUP_REMOVED lines=9> */
[----:B------:R-:W-:Y:S04]  /*06f0*/  STG.E desc[UR6][R4.64+0x28], R19 ;  /* 0x0000281304007986 */ /* 0x000fe8000c101906 */
[----:B-1----:R-:W2:Y:S02]  /*0700*/  LDG.E R21, desc[UR6][R2.64+0x2c] ;  /* 0x00002c0602157981 */ /* 0x002ea4000c1e1900 */
[----:B--2---:R-:W-:-:S02]  /*0710*/  FFMA R21, R0, R21, R27 ;  /* 0x0000001500157223 */ /* 0x004fc4000000001b */
[----:B------:R-:W2:Y:S04]  /*0720*/  LDG.E R27, desc[UR6][R4.64+0x30] ;  /* 0x00003006041b7981 */ /* 0x000ea8000c1e1900 */
[----:B------:R0:W-:Y:S04]  /*0730*/  STG.E desc[UR6][R4.64+0x2c], R21 ;  /* 0x00002c1504007986 */ /* 0x0001e8000c101906 */
[----:B---3--:R-:W2:Y:S01]  /*0740*/  LDG.E R23, desc[UR6][R2.64+0x30] ;  /* 0x0000300602177981 */ /* 0x008ea2000c1e1900 */
[----:B------:R-:W-:Y:S02]  /*0750*/  VIADD R16, R16, 0x10 ;  /* 0x0000001010107836 */ /* 0x000fe40000000000 */
[----:B--2---:R-:W-:-:S02]  /*0760*/  FFMA R23, R0, R23, R27 ;  /* 0x0000001700177223 */ /* 0x004fc4000000001b */
[----:B------:R-:W2:Y:S04]  /*0770*/  LDG.E R27, desc[UR6][R4.64+0x34] ;  /* 0x00003406041b7981 */ /* 0x000ea8000c1e1900 */
[----:B------:R-:W-:Y:S04]  /*0780*/  STG.E desc[UR6][R4.64+0x30], R23 ;  /* 0x0000301704007986 */ /* 0x000fe8000c101906 */
[----:B----4-:R1:W2:Y:S01]  /*0790*/  LDG.E R25, desc[UR6][R2.64+0x34] ;  /* 0x0000340602197981 */ /* 0x0102a2000c1e1900 */
[----:B------:R-:W-:Y:S02]  /*07a0*/  ISETP.GE.AND P2, PT, R16, -0xc, PT ;  /* 0xfffffff41000780c */ /* 0x000fe40003f46270 */
[----:B------:R-:W-:-:S02]  /*07b0*/  IADD3 R20, P3, PT, R2, 0x40, RZ ;  /* 0x0000004002147810 */ /* 0x000fc40007f7e0ff */
[----:B------:R-:W-:Y:S02]  /*07c0*/  IADD3 R14, P4, PT, R4, 0x40, RZ ;  /* 0x00000040040e7810 */ /* 0x000fe40007f9e0ff */
[----:B0-----:R-:W-:-:S03]  /*07d0*/  IADD3.X R21, PT, PT, RZ, R3, RZ, P3, !PT ;  /* 0x00000003ff157210 */ /* 0x001fc60001ffe4ff */
[----:B------:R-:W-:Y:S01]  /*07e0*/  IMAD.X R19, RZ, RZ, R5, P4 ;  /* 0x000000ffff137224 */ /* 0x000fe200020e0605 */
[----:B-1----:R-:W-:Y:S01]  /*07f0*/  MOV R2, R20 ;  /* 0x0000001400027202 */ /* 0x002fe20000000f00 */
[----:B------:R-:W-:Y:S02]  /*0800*/  IMAD.MOV.U32 R3, RZ, RZ, R21 ;  /* 0x000000ffff037224 */ /* 0x000fe400078e0015 */
[----:B--2---:R-:W-:-:S05]  /*0810*/  FFMA R25, R0, R25, R27 ;  /* 0x0000001900197223 */ /* 0x004fca000000001b */
[----:B------:R0:W-:Y:S02]  /*0820*/  STG.E desc[UR6][R4.64+0x34], R25 ;  /* 0x0000341904007986 */ /* 0x0001e4000c101906 */
[----:B0-----:R-:W-:Y:S01]  /*0830*/  MOV R4, R14 ;  /* 0x0000000e00047202 */ /* 0x001fe20000000f00 */
[----:B------:R-:W-:Y:S01]  /*0840*/  IMAD.MOV.U32 R5, RZ, RZ, R19 ;  /* 0x000000ffff057224 */ /* 0x000fe200078e0013 */
[----:B------:R-:W-:Y:S06]  /*0850*/  @!P2 BRA `(.L_x_9) ;  /* 0xfffffff800d4a947 */ /* 0x000fec000383ffff */
[----:B------:R-:W-:Y:S05]  /*0860*/  BSYNC.RECONVERGENT B4 ;  /* 0x0000000000047941 */ /* 0x000fea0003800200 */
.L_x_8:
[----:B------:R-:W-:-:S07]  /*0870*/  MOV R14, R9 ;  /* 0x00000009000e7202 */ /* 0x000fce0000000f00 */
.L_x_7:
[----:B------:R-:W-:Y:S05]  /*0880*/  BSYNC.RECONVERGENT B3 ;  /* 0x0000000000037941 */ /* 0x000fea0003800200 */
.L_x_6:
[----:B------:R-:W-:Y:S01]  /*0890*/  IMAD.MOV R19, RZ, RZ, -R16 ;  /* 0x000000ffff137224 */ /* 0x000fe200078e0a10 */
[----:B------:R-:W-:Y:S04]  /*08a0*/  BSSY.RECONVERGENT B3, `(.L_x_10) ;  /* 0x000002e000037945 */ /* 0x000fe80003800200 */
[----:B------:R-:W-:-:S13]  /*08b0*/  ISETP.GT.AND P2, PT, R19, 0x4, PT ;  /* 0x000000041300780c */ /* 0x000fda0003f44270 */
[----:B------:R-:W-:Y:S05]  /*08c0*/  @!P2 BRA `(.L_x_11) ;  /* 0x0000000000aca947 */ /* 0x000fea0003800000 */
        /* <DEDUP_REMOVED lines=28> */
[----:B------:R-:W-:Y:S04]  /*0a90*/  STG.E desc[UR6][R4.64+0x10], R23 ;  /* 0x0000101704007986 */ /* 0x000fe8000c101906 */
[----:B----4-:R3:W2:Y:S01]  /*0aa0*/  LDG.E R25, desc[UR6][R2.64+0x14] ;  /* 0x0000140602197981 */ /* 0x0106a2000c1e1900 */
[----:B------:R-:W-:Y:S02]  /*0ab0*/  IADD3 R22, P2, PT, R2, 0x20, RZ ;  /* 0x0000002002167810 */ /* 0x000fe40007f5e0ff */
[----:B0-----:R-:W-:-:S02]  /*0ac0*/  IADD3 R19, P3, PT, R4, 0x20, RZ ;  /* 0x0000002004137810 */ /* 0x001fc40007f7e0ff */
[----:B-1----:R-:W-:-:S03]  /*0ad0*/  IADD3.X R21, PT, PT, RZ, R3, RZ, P2, !PT ;  /* 0x00000003ff157210 */ /* 0x002fc600017fe4ff */
[----:B------:R-:W-:Y:S01]  /*0ae0*/  IMAD.X R20, RZ, RZ, R5, P3 ;  /* 0x000000ffff147224 */ /* 0x000fe200018e0605 */
[----:B------:R-:W-:Y:S01]  /*0af0*/  PLOP3.LUT P0, PT, PT, PT, PT, 0x8, 0x80 ;  /* 0x000000000080781c */ /* 0x000fe20003f0e170 */
[----:B------:R-:W-:Y:S01]  /*0b00*/  IMAD.MOV.U32 R14, RZ, RZ, R9 ;  /* 0x000000ffff0e7224 */ /* 0x000fe200078e0009 */
[----:B------:R-:W-:Y:S01]  /*0b10*/  IADD3 R16, PT, PT, R16, 0x8, RZ ;  /* 0x0000000810107810 */ /* 0x000fe20007ffe0ff */
[----:B---3--:R-:W-:Y:S01]  /*0b20*/  IMAD.MOV.U32 R3, RZ, RZ, R21 ;  /* 0x000000ffff037224 */ /* 0x008fe200078e0015 */
[----:B------:R-:W-:Y:S01]  /*0b30*/  MOV R2, R22 ;  /* 0x0000001600027202 */ /* 0x000fe20000000f00 */
[----:B--2---:R-:W-:-:S05]  /*0b40*/  FFMA R25, R0, R25, R27 ;  /* 0x0000001900197223 */ /* 0x004fca000000001b */
[----:B------:R0:W-:Y:S02]  /*0b50*/  STG.E desc[UR6][R4.64+0x14], R25 ;  /* 0x0000141904007986 */ /* 0x0001e4000c101906 */
[----:B0-----:R-:W-:Y:S01]  /*0b60*/  MOV R4, R19 ;  /* 0x0000001300047202 */ /* 0x001fe20000000f00 */
[----:B------:R-:W-:-:S07]  /*0b70*/  IMAD.MOV.U32 R5, RZ, RZ, R20 ;  /* 0x000000ffff057224 */ /* 0x000fce00078e0014 */
.L_x_11:
[----:B------:R-:W-:Y:S05]  /*0b80*/  BSYNC.RECONVERGENT B3 ;  /* 0x0000000000037941 */ /* 0x000fea0003800200 */
.L_x_10:
[----:B------:R-:W-:-:S13]  /*0b90*/  ISETP.EQ.AND P2, PT, R16, RZ, PT ;  /* 0x000000ff1000720c */ /* 0x000fda0003f42270 */
[----:B------:R-:W-:Y:S05]  /*0ba0*/  @!P0 BREAK.RELIABLE P2, B0 ;  /* 0x0000000000008942 */ /* 0x000fea0001000100 */
[----:B------:R-:W-:Y:S05]  /*0bb0*/  @!P0 BRA P2, `(.L_x_3) ;  /* 0x00000000007c8947 */ /* 0x000fea0001000000 */
.L_x_5:
[----:B------:R-:W-:Y:S05]  /*0bc0*/  BSYNC.RELIABLE B0 ;  /* 0x0000000000007941 */ /* 0x000fea0003800100 */
.L_x_4:
[----:B------:R-:W-:Y:S01]  /*0bd0*/  BSSY.RECONVERGENT B0, `(.L_x_12) ;  /* 0x000001c000007945 */ /* 0x000fe20003800200 */
.L_x_13:
[----:B------:R-:W2:Y:S04]  /*0be0*/  LDG.E R19, desc[UR6][R2.64+-0x8] ;  /* 0xfffff80602137981 */ /* 0x000ea8000c1e1900 */
[----:B------:R-:W2:Y:S04]  /*0bf0*/  LDG.E R21, desc[UR6][R4.64+-0x8] ;  /* 0xfffff80604157981 */ /* 0x000ea8000c1e1900 */
[----:B------:R-:W3:Y:S04]  /*0c00*/  LDG.E R23, desc[UR6][R4.64+-0x4] ;  /* 0xfffffc0604177981 */ /* 0x000ee8000c1e1900 */
[----:B------:R-:W4:Y:S04]  /*0c10*/  LDG.E R25, desc[UR6][R4.64] ;  /* 0x0000000604197981 */ /* 0x000f28000c1e1900 */
[----:B------:R-:W4:Y:S01]  /*0c20*/  LDG.E R27, desc[UR6][R4.64+0x4] ;  /* 0x00000406041b7981 */ /* 0x000f22000c1e1900 */
[----:B--2--5:R-:W-:-:S05]  /*0c30*/  FFMA R19, R0, R19, R21 ;  /* 0x0000001300137223 */ /* 0x024fca0000000015 */
[----:B------:R-:W-:Y:S04]  /*0c40*/  STG.E desc[UR6][R4.64+-0x8], R19 ;  /* 0xfffff81304007986 */ /* 0x000fe8000c101906 */
[----:B------:R-:W3:Y:S02]  /*0c50*/  LDG.E R21, desc[UR6][R2.64+-0x4] ;  /* 0xfffffc0602157981 */ /* 0x000ee4000c1e1900 */
[----:B---3--:R-:W-:-:S05]  /*0c60*/  FFMA R21, R0, R21, R23 ;  /* 0x0000001500157223 */ /* 0x008fca0000000017 */
[----:B------:R0:W-:Y:S04]  /*0c70*/  STG.E desc[UR6][R4.64+-0x4], R21 ;  /* 0xfffffc1504007986 */ /* 0x0001e8000c101906 */
[----:B------:R-:W4:Y:S01]  /*0c80*/  LDG.E R23, desc[UR6][R2.64] ;  /* 0x0000000602177981 */ /* 0x000f22000c1e1900 */
[----:B------:R-:W-:Y:S01]  /*0c90*/  IADD3 R16, PT, PT, R16, 0x4, RZ ;  /* 0x0000000410107810 */ /* 0x000fe20007ffe0ff */
[----:B----4-:R-:W-:-:S05]  /*0ca0*/  FFMA R23, R0, R23, R25 ;  /* 0x0000001700177223 */ /* 0x010fca0000000019 */
[----:B------:R-:W-:Y:S04]  /*0cb0*/  STG.E desc[UR6][R4.64], R23 ;  /* 0x0000001704007986 */ /* 0x000fe8000c101906 */
[----:B------:R1:W2:Y:S01]  /*0cc0*/  LDG.E R25, desc[UR6][R2.64+0x4] ;  /* 0x0000040602197981 */ /* 0x0002a2000c1e1900 */
[----:B------:R-:W-:Y:S02]  /*0cd0*/  ISETP.NE.AND P0, PT, R16, RZ, PT ;  /* 0x000000ff1000720c */ /* 0x000fe40003f05270 */
[----:B------:R-:W-:Y:S02]  /*0ce0*/  IADD3 R20, P2, PT, R2, 0x10, RZ ;  /* 0x0000001002147810 */ /* 0x000fe40007f5e0ff */
[----:B------:R-:W-:-:S03]  /*0cf0*/  IADD3 R14, P3, PT, R4, 0x10, RZ ;  /* 0x00000010040e7810 */ /* 0x000fc60007f7e0ff */
[----:B0-----:R-:W-:Y:S01]  /*0d00*/  IMAD.X R21, RZ, RZ, R3, P2 ;  /* 0x000000ffff157224 */ /* 0x001fe200010e0603 */
[----:B------:R-:W-:Y:S01]  /*0d10*/  IADD3.X R19, PT, PT, RZ, R5, RZ, P3, !PT ;  /* 0x00000005ff137210 */ /* 0x000fe20001ffe4ff */
[----:B-1----:R-:W-:-:S03]  /*0d20*/  IMAD.MOV.U32 R2, RZ, RZ, R20 ;  /* 0x000000ffff027224 */ /* 0x002fc600078e0014 */
[----:B------:R-:W-:Y:S01]  /*0d30*/  MOV R3, R21 ;  /* 0x0000001500037202 */ /* 0x000fe20000000f00 */
[----:B--2---:R-:W-:-:S05]  /*0d40*/  FFMA R25, R0, R25, R27 ;  /* 0x0000001900197223 */ /* 0x004fca000000001b */
[----:B------:R0:W-:Y:S02]  /*0d50*/  STG.E desc[UR6][R4.64+0x4], R25 ;  /* 0x0000041904007986 */ /* 0x0001e4000c101906 */
[----:B0-----:R-:W-:Y:S01]  /*0d60*/  IMAD.MOV.U32 R4, RZ, RZ, R14 ;  /* 0x000000ffff047224 */ /* 0x001fe200078e000e */
[----:B------:R-:W-:Y:S01]  /*0d70*/  MOV R5, R19 ;  /* 0x0000001300057202 */ /* 0x000fe20000000f00 */
[----:B------:R-:W-:Y:S06]  /*0d80*/  @P0 BRA `(.L_x_13) ;  /* 0xfffffffc00940947 */ /* 0x000fec000383ffff */
[----:B------:R-:W-:Y:S05]  /*0d90*/  BSYNC.RECONVERGENT B0 ;  /* 0x0000000000007941 */ /* 0x000fea0003800200 */
.L_x_12:
[----:B------:R-:W-:-:S07]  /*0da0*/  IMAD.MOV.U32 R14, RZ, RZ, R9 ;  /* 0x000000ffff0e7224 */ /* 0x000fce00078e0009 */
.L_x_3:
[----:B------:R-:W-:Y:S05]  /*0db0*/  BSYNC.RECONVERGENT B1 ;  /* 0x0000000000017941 */ /* 0x000fea0003800200 */
.L_x_2:
[----:B------:R-:W-:-:S13]  /*0dc0*/  ISETP.NE.AND P0, PT, R18, RZ, PT ;  /* 0x000000ff1200720c */ /* 0x000fda0003f05270 */
[----:B------:R-:W-:Y:S05]  /*0dd0*/  @!P0 BRA `(.L_x_1) ;  /* 0x0000000000808947 */ /* 0x000fea0003800000 */
[----:B------:R-:W0:Y:S01]  /*0de0*/  LDC.64 R4, c[0x0][0x388] ;  /* 0x0000e200ff047b82 */ /* 0x000e220000000a00 */
[----:B------:R-:W-:Y:S01]  /*0df0*/  IADD3 R19, PT, PT, R17, R14, RZ ;  /* 0x0000000e11137210 */ /* 0x000fe20007ffe0ff */
[----:B------:R-:W-:-:S06]  /*0e00*/  IMAD.IADD R21, R13, 0x1, R14 ;  /* 0x000000010d157824 */ /* 0x000fcc00078e020e */
[----:B------:R-:W1:Y:S01]  /*0e10*/  LDC.64 R2, c[0x0][0x398] ;  /* 0x0000e600ff027b82 */ /* 0x000e620000000a00 */
[----:B0-----:R-:W-:-:S06]  /*0e20*/  IMAD.WIDE.U32 R4, R19, 0x4, R4 ;  /* 0x0000000413047825 */ /* 0x001fcc00078e0004 */
[----:B------:R-:W2:Y:S01]  /*0e30*/  LDG.E R5, desc[UR6][R4.64] ;  /* 0x0000000604057981 */ /* 0x000ea2000c1e1900 */
[----:B-1----:R-:W-:-:S05]  /*0e40*/  IMAD.WIDE.U32 R2, R21, 0x4, R2 ;  /* 0x0000000415027825 */ /* 0x002fca00078e0002 */
[----:B------:R-:W2:Y:S01]  /*0e50*/  LDG.E R19, desc[UR6][R2.64] ;  /* 0x0000000602137981 */ /* 0x000ea2000c1e1900 */
[----:B------:R-:W-:Y:S01]  /*0e60*/  ISETP.NE.AND P0, PT, R18, 0x1, PT ;  /* 0x000000011200780c */ /* 0x000fe20003f05270 */
[----:B--2--5:R-:W-:-:S05]  /*0e70*/  FFMA R19, R0, R5, R19 ;  /* 0x0000000500137223 */ /* 0x024fca0000000013 */
[----:B------:R1:W-:Y:S07]  /*0e80*/  STG.E desc[UR6][R2.64], R19 ;  /* 0x0000001302007986 */ /* 0x0003ee000c101906 */
[----:B------:R-:W-:Y:S05]  /*0e90*/  @!P0 BRA `(.L_x_1) ;  /* 0x0000000000508947 */ /* 0x000fea0003800000 */
[----:B------:R-:W1:Y:S01]  /*0ea0*/  LDCU.64 UR8, c[0x0][0x388] ;  /* 0x00007100ff0877ac */ /* 0x000e620008000a00 */
[-C--:B------:R-:W-:Y:S02]  /*0eb0*/  IADD3 R17, P0, PT, R17, R14.reuse, RZ ;  /* 0x0000000e11117210 */ /* 0x080fe40007f1e0ff */
[----:B------:R-:W-:Y:S01]  /*0ec0*/  IADD3 R5, P2, PT, R13, R14, RZ ;  /* 0x0000000e0d057210 */ /* 0x000fe20007f5e0ff */
[----:B------:R-:W0:Y:S01]  /*0ed0*/  LDCU.64 UR10, c[0x0][0x398] ;  /* 0x00007300ff0a77ac */ /* 0x000e220008000a00 */
[----:B------:R-:W-:Y:S02]  /*0ee0*/  IADD3.X R16, PT, PT, RZ, RZ, RZ, P0, !PT ;  /* 0x000000ffff107210 */ /* 0x000fe400007fe4ff */
[----:B------:R-:W-:Y:S02]  /*0ef0*/  IADD3.X R14, PT, PT, RZ, RZ, RZ, P2, !PT ;  /* 0x000000ffff0e7210 */ /* 0x000fe400017fe4ff */
[----:B-1----:R-:W-:Y:S02]  /*0f00*/  LEA R2, P0, R17, UR8, 0x2 ;  /* 0x0000000811027c11 */ /* 0x002fe4000f8010ff */
[----:B0-----:R-:W-:-:S02]  /*0f10*/  LEA R4, P2, R5, UR10, 0x2 ;  /* 0x0000000a05047c11 */ /* 0x001fc4000f8410ff */
[----:B------:R-:W-:Y:S02]  /*0f20*/  LEA.HI.X R3, R17, UR9, R16, 0x2, P0 ;  /* 0x0000000911037c11 */ /* 0x000fe400080f1410 */
[----:B------:R-:W-:-:S03]  /*0f30*/  LEA.HI.X R5, R5, UR11, R14, 0x2, P2 ;  /* 0x0000000b05057c11 */ /* 0x000fc600090f140e */
[----:B------:R-:W2:Y:S04]  /*0f40*/  LDG.E R17, desc[UR6][R2.64+0x4] ;  /* 0x0000040602117981 */ /* 0x000ea8000c1e1900 */
[----:B------:R-:W2:Y:S01]  /*0f50*/  LDG.E R19, desc[UR6][R4.64+0x4] ;  /* 0x0000040604137981 */ /* 0x000ea2000c1e1900 */
[----:B------:R-:W-:Y:S01]  /*0f60*/  ISETP.NE.AND P0, PT, R18, 0x2, PT ;  /* 0x000000021200780c */ /* 0x000fe20003f05270 */
[----:B--2---:R-:W-:-:S05]  /*0f70*/  FFMA R17, R0, R17, R19 ;  /* 0x0000001100117223 */ /* 0x004fca0000000013 */
[----:B------:R2:W-:Y:S07]  /*0f80*/  STG.E desc[UR6][R4.64+0x4], R17 ;  /* 0x0000041104007986 */ /* 0x0005ee000c101906 */
[----:B------:R-:W-:Y:S05]  /*0f90*/  @!P0 BRA `(.L_x_1) ;  /* 0x0000000000108947 */ /* 0x000fea0003800000 */
[----:B------:R-:W3:Y:S04]  /*0fa0*/  LDG.E R3, desc[UR6][R2.64+0x8] ;  /* 0x0000080602037981 */ /* 0x000ee8000c1e1900 */
[----:B--2---:R-:W3:Y:S02]  /*0fb0*/  LDG.E R17, desc[UR6][R4.64+0x8] ;  /* 0x0000080604117981 */ /* 0x004ee4000c1e1900 */
[----:B---3--:R-:W-:-:S05]  /*0fc0*/  FFMA R17, R0, R3, R17 ;  /* 0x0000000300117223 */ /* 0x008fca0000000011 */
[----:B------:R3:W-:Y:S02]  /*0fd0*/  STG.E desc[UR6][R4.64+0x8], R17 ;  /* 0x0000081104007986 */ /* 0x0007e4000c101906 */
.L_x_1:
[----:B0-----:R-:W-:Y:S05]  /*0fe0*/  BSYNC.RECONVERGENT B2 ;  /* 0x0000000000027941 */ /* 0x001fea0003800200 */
.L_x_0:
[----:B------:R-:W0:Y:S01]  /*0ff0*/  LDCU UR5, c[0x0][0x380] ;  /* 0x00007000ff0577ac */ /* 0x000e220008000800 */
[----:B------:R-:W-:-:S05]  /*1000*/  VIADD R8, R8, 0x1 ;  /* 0x0000000108087836 */ /* 0x000fca0000000000 */
[----:B0-----:R-:W-:-:S13]  /*1010*/  ISETP.NE.AND P0, PT, R8, UR5, PT ;  /* 0x0000000508007c0c */ /* 0x001fda000bf05270 */
[----:B------:R-:W-:Y:S05]  /*1020*/  @P0 BRA `(.L_x_14) ;  /* 0xfffffff000680947 */ /* 0x000fea000383ffff */
[----:B------:R-:W0:Y:S01]  /*1030*/  LDCU UR5, c[0x0][0x384] ;  /* 0x00007080ff0577ac */ /* 0x000e220008000800 */
[----:B------:R-:W-:Y:S02]  /*1040*/  IADD3 R12, PT, PT, R12, UR4, RZ ;  /* 0x000000040c0c7c10 */ /* 0x000fe4000fffe0ff */
[----:B------:R-:W-:Y:S02]  /*1050*/  IADD3 R15, PT, PT, R15, 0x1, RZ ;  /* 0x000000010f0f7810 */ /* 0x000fe40007ffe0ff */
[----:B0-----:R-:W-:-:S13]  /*1060*/  ISETP.GE.AND P0, PT, R12, UR5, PT ;  /* 0x000000050c007c0c */ /* 0x001fda000bf06270 */
[----:B------:R-:W-:Y:S05]  /*1070*/  @!P0 BRA `(.L_x_15) ;  /* 0xfffffff000208947 */ /* 0x000fea000383ffff */
[----:B------:R-:W-:Y:S05]  /*1080*/  EXIT ;  /* 0x000000000000794d */ /* 0x000fea0003800000 */
.L_x_16:
[----:B------:R-:W-:-:S00]  /*1090*/  BRA `(.L_x_16) ;  /* 0xfffffffc00fc7947 */ /* 0x000fc0000383ffff */
[----:B------:R-:W-:-:S00]  /*10a0*/  NOP ;  /* 0x0000000000007918 */ /* 0x000fc00000000000 */
        /* <DEDUP_REMOVED lines=13> */
.L_x_17:


//--------------------- .nv.shared.reserved.0     --------------------------
	.section	.nv.shared.reserved.0,"aw",@nobits
	.weak		__nv_reservedSMEM_offset_0_alias
	.size		__nv_reservedSMEM_offset_0_alias, 0, 64
	.other		__nv_reservedSMEM_offset_0_alias,@"STO_CUDA_RESERVED_SHARED STV_DEFAULT"
__nv_reservedSMEM_offset_0_alias:
	.zero		0
	.zero		64


//--------------------- .nv.constant0._Z9cuda_trmmiiPfS_S_ --------------------------
	.section	.nv.constant0._Z9cuda_trmmiiPfS_S_,"a",@progbits
	.sectionflags	@""
	.align	4
.nv.constant0._Z9cuda_trmmiiPfS_S_:
	.zero		928


//--------------------- SYMBOLS --------------------------

	.type		.nv.reservedSmem.offset0,@object
	.size		.nv.reservedSmem.offset0,0x4
